	.headerflags	@"EF_CUDA_TEXMODE_UNIFIED EF_CUDA_64BIT_ADDRESS EF_CUDA_ACCELERATORS EF_CUDA_SM90 EF_CUDA_VIRTUAL_SM(EF_CUDA_SM90)"
	.elftype	@"ET_EXEC"


//--------------------- .nv.info                  --------------------------
	.section	.nv.info,"",@"SHT_CUDA_INFO"
	.align	4


	//----- nvinfo : EIATTR_REGCOUNT
	.align		4
        /*0000*/ 	.byte	0x04, 0x2f
        /*0002*/ 	.short	(.L_4 - .L_3)
	.align		4
.L_3:
        /*0004*/ 	.word	index@(triton_poi_fused_add_cat_embedding_0)
        /*0008*/ 	.word	0x00000018


	//----- nvinfo : EIATTR_MIN_STACK_SIZE
	.align		4
.L_4:
        /*000c*/ 	.byte	0x04, 0x12
        /*000e*/ 	.short	(.L_6 - .L_5)
	.align		4
.L_5:
        /*0010*/ 	.word	index@(triton_poi_fused_add_cat_embedding_0)
        /*0014*/ 	.word	0x00000000


	//----- nvinfo : EIATTR_FRAME_SIZE
	.align		4
.L_6:
        /*0018*/ 	.byte	0x04, 0x11
        /*001a*/ 	.short	(.L_8 - .L_7)
	.align		4
.L_7:
        /*001c*/ 	.word	index@(triton_poi_fused_add_cat_embedding_0)
        /*0020*/ 	.word	0x00000000


	//----- nvinfo : EIATTR_MIN_STACK_SIZE
	.align		4
.L_8:
        /*0024*/ 	.byte	0x04, 0x12
        /*0026*/ 	.short	(.L_10 - .L_9)
	.align		4
.L_9:
        /*0028*/ 	.word	index@(triton_poi_fused_add_cat_embedding_0)
        /*002c*/ 	.word	0x00000000
.L_10:


//--------------------- .nv.info.triton_poi_fused_add_cat_embedding_0 --------------------------
	.section	.nv.info.triton_poi_fused_add_cat_embedding_0,"",@"SHT_CUDA_INFO"
	.sectionflags	@""
	.align	4


	//----- nvinfo : EIATTR_CUDA_API_VERSION
	.align		4
        /*0000*/ 	.byte	0x04, 0x37
        /*0002*/ 	.short	(.L_12 - .L_11)
.L_11:
        /*0004*/ 	.word	0x0000007c


	//----- nvinfo : EIATTR_KPARAM_INFO
	.align		4
.L_12:
        /*0008*/ 	.byte	0x04, 0x17
        /*000a*/ 	.short	(.L_14 - .L_13)
.L_13:
        /*000c*/ 	.word	0x00000000
        /*0010*/ 	.short	0x0005
        /*0012*/ 	.short	0x0028
        /*0014*/ 	.byte	0x00, 0xf0, 0x11, 0x00


	//----- nvinfo : EIATTR_KPARAM_INFO
	.align		4
.L_14:
        /*0018*/ 	.byte	0x04, 0x17
        /*001a*/ 	.short	(.L_16 - .L_15)
.L_15:
        /*001c*/ 	.word	0x00000000
        /*0020*/ 	.short	0x0004
        /*0022*/ 	.short	0x0020
        /*0024*/ 	.byte	0x00, 0xf4, 0x21, 0x00


	//----- nvinfo : EIATTR_KPARAM_INFO
	.align		4
.L_16:
        /*0028*/ 	.byte	0x04, 0x17
        /*002a*/ 	.short	(.L_18 - .L_17)
.L_17:
        /*002c*/ 	.word	0x00000000
        /*0030*/ 	.short	0x0003
        /*0032*/ 	.short	0x0018
        /*0034*/ 	.byte	0x00, 0xf4, 0x21, 0x00


	//----- nvinfo : EIATTR_KPARAM_INFO
	.align		4
.L_18:
        /*0038*/ 	.byte	0x04, 0x17
        /*003a*/ 	.short	(.L_20 - .L_19)
.L_19:
        /*003c*/ 	.word	0x00000000
        /*0040*/ 	.short	0x0002
        /*0042*/ 	.short	0x0010
        /*0044*/ 	.byte	0x00, 0xf4, 0x21, 0x00


	//----- nvinfo : EIATTR_KPARAM_INFO
	.align		4
.L_20:
        /*0048*/ 	.byte	0x04, 0x17
        /*004a*/ 	.short	(.L_22 - .L_21)
.L_21:
        /*004c*/ 	.word	0x00000000
        /*0050*/ 	.short	0x0001
        /*0052*/ 	.short	0x0008
        /*0054*/ 	.byte	0x00, 0xf4, 0x21, 0x00


	//----- nvinfo : EIATTR_KPARAM_INFO
	.align		4
.L_22:
        /*0058*/ 	.byte	0x04, 0x17
        /*005a*/ 	.short	(.L_24 - .L_23)
.L_23:
        /*005c*/ 	.word	0x00000000
        /*0060*/ 	.short	0x0000
        /*0062*/ 	.short	0x0000
        /*0064*/ 	.byte	0x00, 0xf4, 0x21, 0x00


	//----- nvinfo : EIATTR_SPARSE_MMA_MASK
	.align		4
.L_24:
        /*0068*/ 	.byte	0x03, 0x50
        /*006a*/ 	.short	0x0000


	//----- nvinfo : EIATTR_MAXREG_COUNT
	.align		4
        /*006c*/ 	.byte	0x03, 0x1b
        /*006e*/ 	.short	0x00ff


	//----- nvinfo : EIATTR_EXTERNS
	.align		4
        /*0070*/ 	.byte	0x04, 0x0f
        /*0072*/ 	.short	(.L_26 - .L_25)


	//   ....[0]....
	.align		4
.L_25:
        /*0074*/ 	.word	index@(__assertfail)


	//----- nvinfo : EIATTR_SYSCALL_OFFSETS
	.align		4
.L_26:
        /*0078*/ 	.byte	0x04, 0x46
        /*007a*/ 	.short	(.L_28 - .L_27)


	//   ....[0]....
.L_27:
        /*007c*/ 	.word	0x000003c0


	//----- nvinfo : EIATTR_EXIT_INSTR_OFFSETS
	.align		4
.L_28:
        /*0080*/ 	.byte	0x04, 0x1c
        /*0082*/ 	.short	(.L_30 - .L_29)


	//   ....[0]....
.L_29:
        /*0084*/ 	.word	0x000004e0


	//   ....[1]....
        /*0088*/ 	.word	0x00000500


	//----- nvinfo : EIATTR_REQNTID
	.align		4
.L_30:
        /*008c*/ 	.byte	0x04, 0x10
        /*008e*/ 	.short	(.L_32 - .L_31)
.L_31:
        /*0090*/ 	.word	0x00000020
        /*0094*/ 	.word	0x00000001
        /*0098*/ 	.word	0x00000001


	//----- nvinfo : EIATTR_CRS_STACK_SIZE
	.align		4
.L_32:
        /*009c*/ 	.byte	0x04, 0x1e
        /*009e*/ 	.short	(.L_34 - .L_33)
.L_33:
        /*00a0*/ 	.word	0x00000000


	//----- nvinfo : EIATTR_CBANK_PARAM_SIZE
	.align		4
.L_34:
        /*00a4*/ 	.byte	0x03, 0x19
        /*00a6*/ 	.short	0x002c


	//----- nvinfo : EIATTR_PARAM_CBANK
	.align		4
        /*00a8*/ 	.byte	0x04, 0x0a
        /*00aa*/ 	.short	(.L_36 - .L_35)
	.align		4
.L_35:
        /*00ac*/ 	.word	index@(.nv.constant0.triton_poi_fused_add_cat_embedding_0)
        /*00b0*/ 	.short	0x0210
        /*00b2*/ 	.short	0x002c


	//----- nvinfo : EIATTR_SW_WAR
	.align		4
.L_36:
        /*00b4*/ 	.byte	0x04, 0x36
        /*00b6*/ 	.short	(.L_38 - .L_37)
.L_37:
        /*00b8*/ 	.word	0x00000008
.L_38:


//--------------------- .nv.callgraph             --------------------------
	.section	.nv.callgraph,"",@"SHT_CUDA_CALLGRAPH"
	.align	4
	.sectionentsize	8
	.align		4
        /*0000*/ 	.word	0x00000000
	.align		4
        /*0004*/ 	.word	0xffffffff
	.align		4
        /*0008*/ 	.word	index@(triton_poi_fused_add_cat_embedding_0)
	.align		4
        /*000c*/ 	.word	index@(__assertfail)
	.align		4
        /*0010*/ 	.word	0x00000000
	.align		4
        /*0014*/ 	.word	0xfffffffe
	.align		4
        /*0018*/ 	.word	0x00000000
	.align		4
        /*001c*/ 	.word	0xfffffffd
	.align		4
        /*0020*/ 	.word	0x00000000
	.align		4
        /*0024*/ 	.word	0xfffffffc


//--------------------- .nv.constant4             --------------------------
	.section	.nv.constant4,"a",@progbits
	.align	8
	.align		8
.nv.constant4:
        /*0000*/ 	.dword	__assertfail
	.align		8
        /*0008*/ 	.dword	assertFunc_0
	.align		8
        /*0010*/ 	.dword	assertFile_0
	.align		8
        /*0018*/ 	.dword	assertMessage_0


//--------------------- .text.triton_poi_fused_add_cat_embedding_0 --------------------------
	.section	.text.triton_poi_fused_add_cat_embedding_0,"ax",@progbits
	.sectionflags	@"SHF_BARRIERS=1"
	.align	128
        .global         triton_poi_fused_add_cat_embedding_0
        .type           triton_poi_fused_add_cat_embedding_0,@function
        .size           triton_poi_fused_add_cat_embedding_0,(.L_x_4 - triton_poi_fused_add_cat_embedding_0)
        .other          triton_poi_fused_add_cat_embedding_0,@"STO_CUDA_ENTRY STV_DEFAULT"
triton_poi_fused_add_cat_embedding_0:
.text.triton_poi_fused_add_cat_embedding_0:
[----:B------:R-:W0:Y:S02]  /*0000*/  LDC R1, c[0x0][0x28] ;  /* 0x00000a00ff017b82 */ /* 0x000e240000000800 */
[----:B------:R-:W1:Y:S01]  /*0010*/  S2R R0, SR_TID.X ;  /* 0x0000000000007919 */ /* 0x000e620000002100 */
[----:B------:R-:W2:Y:S01]  /*0020*/  LDC.64 R2, c[0x0][0x220] ;  /* 0x00008800ff027b82 */ /* 0x000ea20000000a00 */
[----:B------:R-:W-:Y:S01]  /*0030*/  ULDC.64 UR4, c[0x0][0x208] ;  /* 0x0000820000047ab9 */ /* 0x000fe20000000a00 */
[----:B------:R-:W3:Y:S06]  /*0040*/  S2R R9, SR_CTAID.X ;  /* 0x0000000000097919 */ /* 0x000eec0000002500 */
[----:B------:R-:W4:Y:S01]  /*0050*/  LDC.64 R6, c[0x0][0x218] ;  /* 0x00008600ff067b82 */ /* 0x000f220000000a00 */
[----:B-1----:R-:W-:-:S02]  /*0060*/  LOP3.LUT R0, R0, 0x1f, RZ, 0xc0, !PT ;  /* 0x0000001f00007812 */ /* 0x002fc400078ec0ff */
[----:B---3--:R-:W-:-:S03]  /*0070*/  SHF.R.S32.HI R10, RZ, 0x1a, R9 ;  /* 0x0000001aff0a7819 */ /* 0x008fc60000011409 */
[----:B------:R-:W-:Y:S02]  /*0080*/  IMAD R15, R9, 0x20, R0 ;  /* 0x00000020090f7824 */ /* 0x000fe400078e0200 */
[----:B------:R-:W1:Y:S03]  /*0090*/  LDC.64 R8, c[0x0][0x210] ;  /* 0x00008400ff087b82 */ /* 0x000e660000000a00 */
[----:B------:R-:W-:Y:S02]  /*00a0*/  SHF.R.S32.HI R0, RZ, 0x1f, R15 ;  /* 0x0000001fff007819 */ /* 0x000fe4000001140f */
[----:B------:R-:W-:Y:S02]  /*00b0*/  ISETP.GE.AND P1, PT, R15, 0x20, PT ;  /* 0x000000200f00780c */ /* 0x000fe40003f26270 */
[----:B------:R-:W-:-:S04]  /*00c0*/  LEA.HI R0, R0, R15, RZ, 0x2 ;  /* 0x0000000f00007211 */ /* 0x000fc800078f10ff */
[----:B------:R-:W-:-:S04]  /*00d0*/  SHF.R.S32.HI R5, RZ, 0x2, R0 ;  /* 0x00000002ff057819 */ /* 0x000fc80000011400 */
[----:B------:R-:W-:-:S04]  /*00e0*/  LEA.HI R4, R0, R5, RZ, 0x1 ;  /* 0x0000000500047211 */ /* 0x000fc800078f08ff */
[----:B------:R-:W-:-:S05]  /*00f0*/  LOP3.LUT R4, R4, 0xfffffffe, RZ, 0xc0, !PT ;  /* 0xfffffffe04047812 */ /* 0x000fca00078ec0ff */
[----:B------:R-:W-:Y:S01]  /*0100*/  IMAD.IADD R11, R5, 0x1, -R4 ;  /* 0x00000001050b7824 */ /* 0x000fe200078e0a04 */
[----:B------:R-:W-:-:S03]  /*0110*/  CS2R R4, SRZ ;  /* 0x0000000000047805 */ /* 0x000fc6000001ff00 */
[----:B--2---:R-:W-:-:S05]  /*0120*/  IMAD.WIDE R2, R11, 0x8, R2 ;  /* 0x000000080b027825 */ /* 0x004fca00078e0202 */
[----:B------:R1:W2:Y:S01]  /*0130*/  @!P1 LDG.E.EL.64 R4, desc[UR4][R2.64] ;  /* 0x0000000402049981 */ /* 0x0002a2000c2e1b00 */
[----:B------:R-:W-:Y:S02]  /*0140*/  SGXT R10, R10, 0x1 ;  /* 0x000000010a0a781a */ /* 0x000fe40000000200 */
[----:B------:R-:W-:Y:S02]  /*0150*/  LOP3.LUT R0, R0, 0xfffffffc, RZ, 0xc0, !PT ;  /* 0xfffffffc00007812 */ /* 0x000fe400078ec0ff */
[----:B------:R-:W-:Y:S02]  /*0160*/  LEA.HI R10, R10, R15, RZ, 0x3 ;  /* 0x0000000f0a0a7211 */ /* 0x000fe400078f18ff */
[----:B------:R-:W-:Y:S01]  /*0170*/  ISETP.GE.AND P2, PT, R11, 0x1, PT ;  /* 0x000000010b00780c */ /* 0x000fe20003f46270 */
[----:B------:R-:W-:Y:S01]  /*0180*/  IMAD.IADD R17, R15, 0x1, -R0 ;  /* 0x000000010f117824 */ /* 0x000fe200078e0a00 */
[----:B------:R-:W-:Y:S01]  /*0190*/  SHF.R.S32.HI R10, RZ, 0x3, R10 ;  /* 0x00000003ff0a7819 */ /* 0x000fe2000001140a */
[----:B------:R-:W-:Y:S01]  /*01a0*/  IMAD.MOV.U32 R0, RZ, RZ, RZ ;  /* 0x000000ffff007224 */ /* 0x000fe200078e00ff */
[----:B------:R-:W-:Y:S01]  /*01b0*/  ISETP.GT.AND P3, PT, R11, RZ, !P1 ;  /* 0x000000ff0b00720c */ /* 0x000fe20004f64270 */
[----:B-1----:R-:W-:Y:S01]  /*01c0*/  IMAD.WIDE R2, R17, 0x4, R8 ;  /* 0x0000000411027825 */ /* 0x002fe200078e0208 */
[----:B------:R-:W-:-:S03]  /*01d0*/  ISETP.LT.AND P4, PT, R15, 0x20, !P2 ;  /* 0x000000200f00780c */ /* 0x000fc60005781270 */
[----:B------:R-:W-:Y:S02]  /*01e0*/  IMAD R11, R10, 0x4, R17 ;  /* 0x000000040a0b7824 */ /* 0x000fe400078e0211 */
[----:B------:R-:W-:Y:S02]  /*01f0*/  IMAD.MOV.U32 R10, RZ, RZ, RZ ;  /* 0x000000ffff0a7224 */ /* 0x000fe400078e00ff */
[----:B----4-:R-:W-:-:S05]  /*0200*/  IMAD.WIDE R6, R11, 0x4, R6 ;  /* 0x000000040b067825 */ /* 0x010fca00078e0206 */
[----:B------:R-:W3:Y:S04]  /*0210*/  @P3 LDG.E.EL R10, desc[UR4][R6.64] ;  /* 0x00000004060a3981 */ /* 0x000ee8000c2e1900 */
[----:B------:R-:W4:Y:S01]  /*0220*/  @P4 LDG.E.EL R0, desc[UR4][R2.64] ;  /* 0x0000000402004981 */ /* 0x000f22000c2e1900 */
[----:B--2---:R-:W-:-:S04]  /*0230*/  SHF.R.U32.HI R9, RZ, 0x1e, R5 ;  /* 0x0000001eff097819 */ /* 0x004fc80000011605 */
[----:B------:R-:W-:-:S04]  /*0240*/  LOP3.LUT R9, R9, 0x2, RZ, 0xc0, !PT ;  /* 0x0000000209097812 */ /* 0x000fc800078ec0ff */
[----:B------:R-:W-:-:S05]  /*0250*/  IADD3 R16, P0, R4, R9, RZ ;  /* 0x0000000904107210 */ /* 0x000fca0007f1e0ff */
[----:B------:R-:W-:Y:S01]  /*0260*/  IMAD.X R19, RZ, RZ, R5, P0 ;  /* 0x000000ffff137224 */ /* 0x000fe200000e0605 */
[----:B------:R-:W-:-:S04]  /*0270*/  ISETP.GE.U32.AND P0, PT, R16, 0x2, PT ;  /* 0x000000021000780c */ /* 0x000fc80003f06070 */
[----:B------:R-:W-:-:S04]  /*0280*/  ISETP.GE.U32.AND.EX P0, PT, R19, RZ, PT, P0 ;  /* 0x000000ff1300720c */ /* 0x000fc80003f06100 */
[----:B------:R-:W-:Y:S02]  /*0290*/  ISETP.GT.OR P0, PT, R15, 0x1f, !P0 ;  /* 0x0000001f0f00780c */ /* 0x000fe40004704670 */
[----:B---3--:R-:W-:Y:S02]  /*02a0*/  SEL R14, R10, RZ, P3 ;  /* 0x000000ff0a0e7207 */ /* 0x008fe40001800000 */
[----:B----4-:R-:W-:-:S09]  /*02b0*/  SEL R9, R0, RZ, P4 ;  /* 0x000000ff00097207 */ /* 0x010fd20002000000 */
[----:B------:R-:W-:Y:S05]  /*02c0*/  @P0 BRA `(.L_x_0) ;  /* 0x0000000000400947 */ /* 0x000fea0003800000 */
[----:B------:R-:W-:Y:S01]  /*02d0*/  MOV R0, 0x0 ;  /* 0x0000000000007802 */ /* 0x000fe20000000f00 */
[----:B------:R-:W-:Y:S01]  /*02e0*/  ULDC.64 UR6, c[0x4][0x18] ;  /* 0x0100060000067ab9 */ /* 0x000fe20000000a00 */
[----:B------:R-:W-:Y:S01]  /*02f0*/  ULDC.64 UR8, c[0x4][0x8] ;  /* 0x0100020000087ab9 */ /* 0x000fe20000000a00 */
[----:B------:R-:W-:Y:S01]  /*0300*/  IMAD.U32 R4, RZ, RZ, UR6 ;  /* 0x00000006ff047e24 */ /* 0x000fe2000f8e00ff */
[----:B------:R1:W2:Y:S01]  /*0310*/  LDC.64 R2, c[0x4][R0] ;  /* 0x0100000000027b82 */ /* 0x0002a20000000a00 */
[----:B------:R-:W-:Y:S01]  /*0320*/  IMAD.U32 R5, RZ, RZ, UR7 ;  /* 0x00000007ff057e24 */ /* 0x000fe2000f8e00ff */
[----:B------:R-:W-:Y:S01]  /*0330*/  ULDC.64 UR6, c[0x4][0x10] ;  /* 0x0100040000067ab9 */ /* 0x000fe20000000a00 */
[----:B------:R-:W-:Y:S02]  /*0340*/  IMAD.U32 R10, RZ, RZ, UR8 ;  /* 0x00000008ff0a7e24 */ /* 0x000fe4000f8e00ff */
[----:B------:R-:W-:Y:S02]  /*0350*/  IMAD.U32 R6, RZ, RZ, UR6 ;  /* 0x00000006ff067e24 */ /* 0x000fe4000f8e00ff */
[----:B------:R-:W-:-:S02]  /*0360*/  IMAD.U32 R7, RZ, RZ, UR7 ;  /* 0x00000007ff077e24 */ /* 0x000fc4000f8e00ff */
[----:B------:R-:W-:Y:S02]  /*0370*/  IMAD.U32 R11, RZ, RZ, UR9 ;  /* 0x00000009ff0b7e24 */ /* 0x000fe4000f8e00ff */
[----:B------:R-:W-:Y:S02]  /*0380*/  IMAD.MOV.U32 R8, RZ, RZ, 0x2c ;  /* 0x0000002cff087424 */ /* 0x000fe400078e00ff */
[----:B------:R-:W-:Y:S02]  /*0390*/  IMAD.MOV.U32 R12, RZ, RZ, 0x1 ;  /* 0x00000001ff0c7424 */ /* 0x000fe400078e00ff */
[----:B-1----:R-:W-:-:S07]  /*03a0*/  IMAD.MOV.U32 R13, RZ, RZ, RZ ;  /* 0x000000ffff0d7224 */ /* 0x002fce00078e00ff */
[----:B------:R-:W-:-:S07]  /*03b0*/  LEPC R20, `(.L_x_0) ;  /* 0x000000001014794e */ /* 0x000fce0000000000 */
[----:B0-2---:R-:W-:Y:S05]  /*03c0*/  CALL.ABS.NOINC R2 ;  /* 0x0000000002007343 */ /* 0x005fea0003c00000 */
.L_x_0:
[----:B------:R-:W1:Y:S01]  /*03d0*/  LDC.64 R2, c[0x0][0x230] ;  /* 0x00008c00ff027b82 */ /* 0x000e620000000a00 */
[----:B------:R-:W-:Y:S07]  /*03e0*/  WARPSYNC.ALL ;  /* 0x0000000000007948 */ /* 0x000fee0003800000 */
[----:B------:R-:W-:Y:S01]  /*03f0*/  BAR.SYNC.DEFER_BLOCKING 0x0 ;  /* 0x0000000000007b1d */ /* 0x000fe20000010000 */
[----:B------:R-:W-:Y:S02]  /*0400*/  SHF.R.S32.HI R0, RZ, 0x1f, R17 ;  /* 0x0000001fff007819 */ /* 0x000fe40000011411 */
[----:B------:R-:W-:-:S03]  /*0410*/  SEL R9, R9, R14, !P2 ;  /* 0x0000000e09097207 */ /* 0x000fc60005000000 */
[----:B------:R-:W-:Y:S01]  /*0420*/  ULDC.64 UR6, c[0x0][0x228] ;  /* 0x00008a0000067ab9 */ /* 0x000fe20000000a00 */
[----:B------:R-:W-:Y:S01]  /*0430*/  BSSY B0, `(.L_x_1) ;  /* 0x0000009000007945 */ /* 0x000fe20003800000 */
[----:B------:R-:W-:-:S04]  /*0440*/  LEA R4, P0, R16, UR6, 0x4 ;  /* 0x0000000610047c11 */ /* 0x000fc8000f8020ff */
[----:B------:R-:W-:Y:S02]  /*0450*/  LEA.HI.X R5, R16, UR7, R19, 0x4, P0 ;  /* 0x0000000710057c11 */ /* 0x000fe400080f2413 */
[----:B------:R-:W-:-:S04]  /*0460*/  LEA R4, P0, R17, R4, 0x2 ;  /* 0x0000000411047211 */ /* 0x000fc800078010ff */
[----:B------:R-:W-:Y:S01]  /*0470*/  LEA.HI.X R5, R17, R5, R0, 0x2, P0 ;  /* 0x0000000511057211 */ /* 0x000fe200000f1400 */
[----:B------:R-:W-:Y:S02]  /*0480*/  IMAD.MOV.U32 R0, RZ, RZ, RZ ;  /* 0x000000ffff007224 */ /* 0x000fe400078e00ff */
[----:B-1----:R-:W-:Y:S01]  /*0490*/  IMAD.WIDE R2, R15, 0x4, R2 ;  /* 0x000000040f027825 */ /* 0x002fe200078e0202 */
[----:B------:R-:W-:Y:S06]  /*04a0*/  @P1 BRA `(.L_x_2) ;  /* 0x0000000000041947 */ /* 0x000fec0003800000 */
[----:B------:R1:W5:Y:S02]  /*04b0*/  LDG.E R0, desc[UR4][R4.64] ;  /* 0x0000000404007981 */ /* 0x000364000c1e1900 */
.L_x_2:
[----:B------:R-:W-:Y:S05]  /*04c0*/  BSYNC B0 ;  /* 0x0000000000007941 */ /* 0x000fea0003800000 */
.L_x_1:
[----:B-----5:R-:W-:Y:S01]  /*04d0*/  FADD R9, R9, R0 ;  /* 0x0000000009097221 */ /* 0x020fe20000000000 */
[----:B------:R-:W-:Y:S06]  /*04e0*/  @P1 EXIT ;  /* 0x000000000000194d */ /* 0x000fec0003800000 */
[----:B------:R-:W-:Y:S01]  /*04f0*/  STG.E desc[UR4][R2.64], R9 ;  /* 0x0000000902007986 */ /* 0x000fe2000c101904 */
[----:B------:R-:W-:Y:S05]  /*0500*/  EXIT ;  /* 0x000000000000794d */ /* 0x000fea0003800000 */
.L_x_3:
[----:B------:R-:W-:-:S00]  /*0510*/  BRA `(.L_x_3) ;  /* 0xfffffffc00fc7947 */ /* 0x000fc0000383ffff */
[----:B------:R-:W-:-:S00]  /*0520*/  NOP ;  /* 0x0000000000007918 */ /* 0x000fc00000000000 */
        /* <DEDUP_REMOVED lines=13> */
.L_x_4:


//--------------------- .nv.global.init           --------------------------
	.section	.nv.global.init,"aw",@progbits
.nv.global.init:
	.type		assertFunc_0,@object
	.size		assertFunc_0,(assertMessage_0 - assertFunc_0)
assertFunc_0:
        /*0000*/ 	.byte	0x75, 0x6e, 0x6b, 0x6e, 0x6f, 0x77, 0x6e, 0x00
	.type		assertMessage_0,@object
	.size		assertMessage_0,(assertFile_0 - assertMessage_0)
assertMessage_0:
        /*0008*/ 	.byte	0x69, 0x6e, 0x64, 0x65, 0x78, 0x20, 0x6f, 0x75, 0x74, 0x20, 0x6f, 0x66, 0x20, 0x62, 0x6f, 0x75
        /*0018*/ 	.byte	0x6e, 0x64, 0x73, 0x3a, 0x20, 0x30, 0x20, 0x3c, 0x3d, 0x20, 0x74, 0x6d, 0x70, 0x31, 0x35, 0x20
        /*0028*/ 	.byte	0x3c, 0x20, 0x32, 0x00
	.type		assertFile_0,@object
	.size		assertFile_0,(.L_1 - assertFile_0)
assertFile_0:
        /*002c*/ 	.byte	0x69, 0x6e, 0x64, 0x75, 0x63, 0x74, 0x6f, 0x72, 0x5f, 0x63, 0x61, 0x63, 0x68, 0x65, 0x2f, 0x6c
        /*003c*/ 	.byte	0x72, 0x2f, 0x63, 0x6c, 0x72, 0x65, 0x68, 0x75, 0x6e, 0x61, 0x6b, 0x62, 0x65, 0x7a, 0x65, 0x62
        /*004c*/ 	.byte	0x75, 0x78, 0x67, 0x35, 0x66, 0x61, 0x6c, 0x72, 0x62, 0x79, 0x37, 0x33, 0x75, 0x65, 0x76, 0x72
        /*005c*/ 	.byte	0x73, 0x79, 0x7a, 0x7a, 0x6e, 0x75, 0x68, 0x6c, 0x32, 0x77, 0x6a, 0x33, 0x71, 0x79, 0x68, 0x66
        /*006c*/ 	.byte	0x6a, 0x6b, 0x77, 0x70, 0x34, 0x70, 0x2e, 0x70, 0x79, 0x00
.L_1:


//--------------------- .nv.constant0.triton_poi_fused_add_cat_embedding_0 --------------------------
	.section	.nv.constant0.triton_poi_fused_add_cat_embedding_0,"a",@progbits
	.sectionflags	@""
	.align	4
.nv.constant0.triton_poi_fused_add_cat_embedding_0:
	.zero		572


//--------------------- SYMBOLS --------------------------

	.type		__assertfail,@function
